//
// Generated by NVIDIA NVVM Compiler
//
// Compiler Build ID: CL-36424714
// Cuda compilation tools, release 13.0, V13.0.88
// Based on NVVM 20.0.0
//

.version 9.0
.target sm_100
.address_size 64

	// .globl	_Z15matrix_multiplyPfS_S_mmm

.visible .entry _Z15matrix_multiplyPfS_S_mmm(
	.param .u64 .ptr .align 1 _Z15matrix_multiplyPfS_S_mmm_param_0,
	.param .u64 .ptr .align 1 _Z15matrix_multiplyPfS_S_mmm_param_1,
	.param .u64 .ptr .align 1 _Z15matrix_multiplyPfS_S_mmm_param_2,
	.param .u64 _Z15matrix_multiplyPfS_S_mmm_param_3,
	.param .u64 _Z15matrix_multiplyPfS_S_mmm_param_4,
	.param .u64 _Z15matrix_multiplyPfS_S_mmm_param_5
)
{
	.reg .pred 	%p<13>;
	.reg .b32 	%r<9>;
	.reg .b32 	%f<68>;
	.reg .b64 	%rd<105>;

	ld.param.u64 	%rd26, [_Z15matrix_multiplyPfS_S_mmm_param_0];
	ld.param.u64 	%rd27, [_Z15matrix_multiplyPfS_S_mmm_param_1];
	ld.param.u64 	%rd28, [_Z15matrix_multiplyPfS_S_mmm_param_3];
	ld.param.u64 	%rd24, [_Z15matrix_multiplyPfS_S_mmm_param_4];
	ld.param.u64 	%rd25, [_Z15matrix_multiplyPfS_S_mmm_param_5];
	cvta.to.global.u64 	%rd1, %rd27;
	cvta.to.global.u64 	%rd2, %rd26;
	mov.u32 	%r1, %ctaid.y;
	mov.u32 	%r2, %ntid.y;
	mov.u32 	%r3, %tid.y;
	mad.lo.s32 	%r4, %r1, %r2, %r3;
	mov.u32 	%r5, %ctaid.x;
	mov.u32 	%r6, %ntid.x;
	mov.u32 	%r7, %tid.x;
	mad.lo.s32 	%r8, %r5, %r6, %r7;
	cvt.u64.u32 	%rd3, %r4;
	setp.le.u64 	%p1, %rd28, %rd3;
	cvt.s64.s32 	%rd4, %r8;
	setp.le.u64 	%p2, %rd24, %rd4;
	or.pred  	%p3, %p1, %p2;
	@%p3 bra 	$L__BB0_14;
	setp.eq.s64 	%p4, %rd25, 0;
	mov.f32 	%f67, 0f00000000;
	@%p4 bra 	$L__BB0_13;
	mul.lo.s64 	%rd5, %rd25, %rd3;
	and.b64  	%rd6, %rd25, 7;
	setp.lt.u64 	%p5, %rd25, 8;
	mov.f32 	%f67, 0f00000000;
	mov.b64 	%rd103, 0;
	@%p5 bra 	$L__BB0_5;
	and.b64  	%rd103, %rd25, -8;
	shl.b64 	%rd30, %rd4, 2;
	add.s64 	%rd100, %rd1, %rd30;
	shl.b64 	%rd9, %rd24, 5;
	shl.b64 	%rd31, %rd5, 2;
	add.s64 	%rd32, %rd31, %rd2;
	add.s64 	%rd99, %rd32, 16;
	mov.f32 	%f67, 0f00000000;
	mov.u64 	%rd101, %rd103;
$L__BB0_4:
	.pragma "nounroll";
	ld.global.f32 	%f17, [%rd99+-16];
	ld.global.f32 	%f18, [%rd100];
	fma.rn.f32 	%f19, %f17, %f18, %f67;
	ld.global.f32 	%f20, [%rd99+-12];
	shl.b64 	%rd33, %rd24, 2;
	add.s64 	%rd34, %rd100, %rd33;
	ld.global.f32 	%f21, [%rd34];
	fma.rn.f32 	%f22, %f20, %f21, %f19;
	ld.global.f32 	%f23, [%rd99+-8];
	add.s64 	%rd35, %rd34, %rd33;
	ld.global.f32 	%f24, [%rd35];
	fma.rn.f32 	%f25, %f23, %f24, %f22;
	ld.global.f32 	%f26, [%rd99+-4];
	add.s64 	%rd36, %rd35, %rd33;
	ld.global.f32 	%f27, [%rd36];
	fma.rn.f32 	%f28, %f26, %f27, %f25;
	ld.global.f32 	%f29, [%rd99];
	add.s64 	%rd37, %rd36, %rd33;
	ld.global.f32 	%f30, [%rd37];
	fma.rn.f32 	%f31, %f29, %f30, %f28;
	ld.global.f32 	%f32, [%rd99+4];
	add.s64 	%rd38, %rd37, %rd33;
	ld.global.f32 	%f33, [%rd38];
	fma.rn.f32 	%f34, %f32, %f33, %f31;
	ld.global.f32 	%f35, [%rd99+8];
	add.s64 	%rd39, %rd38, %rd33;
	ld.global.f32 	%f36, [%rd39];
	fma.rn.f32 	%f37, %f35, %f36, %f34;
	ld.global.f32 	%f38, [%rd99+12];
	add.s64 	%rd40, %rd39, %rd33;
	ld.global.f32 	%f39, [%rd40];
	fma.rn.f32 	%f67, %f38, %f39, %f37;
	add.s64 	%rd101, %rd101, -8;
	add.s64 	%rd100, %rd100, %rd9;
	add.s64 	%rd99, %rd99, 32;
	setp.ne.s64 	%p6, %rd101, 0;
	@%p6 bra 	$L__BB0_4;
$L__BB0_5:
	setp.eq.s64 	%p7, %rd6, 0;
	@%p7 bra 	$L__BB0_13;
	and.b64  	%rd18, %rd25, 3;
	setp.lt.u64 	%p8, %rd6, 4;
	@%p8 bra 	$L__BB0_8;
	add.s64 	%rd41, %rd103, %rd5;
	shl.b64 	%rd42, %rd41, 2;
	add.s64 	%rd43, %rd2, %rd42;
	ld.global.f32 	%f41, [%rd43];
	mad.lo.s64 	%rd44, %rd103, %rd24, %rd4;
	shl.b64 	%rd45, %rd44, 2;
	add.s64 	%rd46, %rd1, %rd45;
	ld.global.f32 	%f42, [%rd46];
	fma.rn.f32 	%f43, %f41, %f42, %f67;
	add.s64 	%rd47, %rd103, 1;
	and.b64  	%rd48, %rd47, 4294967295;
	add.s64 	%rd49, %rd48, %rd5;
	shl.b64 	%rd50, %rd49, 2;
	add.s64 	%rd51, %rd2, %rd50;
	ld.global.f32 	%f44, [%rd51];
	mad.lo.s64 	%rd52, %rd48, %rd24, %rd4;
	shl.b64 	%rd53, %rd52, 2;
	add.s64 	%rd54, %rd1, %rd53;
	ld.global.f32 	%f45, [%rd54];
	fma.rn.f32 	%f46, %f44, %f45, %f43;
	add.s64 	%rd55, %rd103, 2;
	and.b64  	%rd56, %rd55, 4294967295;
	add.s64 	%rd57, %rd56, %rd5;
	shl.b64 	%rd58, %rd57, 2;
	add.s64 	%rd59, %rd2, %rd58;
	ld.global.f32 	%f47, [%rd59];
	mad.lo.s64 	%rd60, %rd56, %rd24, %rd4;
	shl.b64 	%rd61, %rd60, 2;
	add.s64 	%rd62, %rd1, %rd61;
	ld.global.f32 	%f48, [%rd62];
	fma.rn.f32 	%f49, %f47, %f48, %f46;
	add.s64 	%rd63, %rd103, 3;
	and.b64  	%rd64, %rd63, 4294967295;
	add.s64 	%rd65, %rd64, %rd5;
	shl.b64 	%rd66, %rd65, 2;
	add.s64 	%rd67, %rd2, %rd66;
	ld.global.f32 	%f50, [%rd67];
	mad.lo.s64 	%rd68, %rd64, %rd24, %rd4;
	shl.b64 	%rd69, %rd68, 2;
	add.s64 	%rd70, %rd1, %rd69;
	ld.global.f32 	%f51, [%rd70];
	fma.rn.f32 	%f67, %f50, %f51, %f49;
	add.s64 	%rd71, %rd103, 4;
	and.b64  	%rd103, %rd71, 4294967295;
$L__BB0_8:
	setp.eq.s64 	%p9, %rd18, 0;
	@%p9 bra 	$L__BB0_13;
	setp.eq.s64 	%p10, %rd18, 1;
	@%p10 bra 	$L__BB0_11;
	add.s64 	%rd72, %rd103, %rd5;
	shl.b64 	%rd73, %rd72, 2;
	add.s64 	%rd74, %rd2, %rd73;
	ld.global.f32 	%f53, [%rd74];
	mad.lo.s64 	%rd75, %rd103, %rd24, %rd4;
	shl.b64 	%rd76, %rd75, 2;
	add.s64 	%rd77, %rd1, %rd76;
	ld.global.f32 	%f54, [%rd77];
	fma.rn.f32 	%f55, %f53, %f54, %f67;
	add.s64 	%rd78, %rd103, 1;
	and.b64  	%rd79, %rd78, 4294967295;
	add.s64 	%rd80, %rd79, %rd5;
	shl.b64 	%rd81, %rd80, 2;
	add.s64 	%rd82, %rd2, %rd81;
	ld.global.f32 	%f56, [%rd82];
	mad.lo.s64 	%rd83, %rd79, %rd24, %rd4;
	shl.b64 	%rd84, %rd83, 2;
	add.s64 	%rd85, %rd1, %rd84;
	ld.global.f32 	%f57, [%rd85];
	fma.rn.f32 	%f67, %f56, %f57, %f55;
	add.s64 	%rd86, %rd103, 2;
	and.b64  	%rd103, %rd86, 4294967295;
$L__BB0_11:
	and.b64  	%rd87, %rd25, 1;
	setp.eq.b64 	%p11, %rd87, 1;
	not.pred 	%p12, %p11;
	@%p12 bra 	$L__BB0_13;
	add.s64 	%rd88, %rd103, %rd5;
	shl.b64 	%rd89, %rd88, 2;
	add.s64 	%rd90, %rd2, %rd89;
	ld.global.f32 	%f58, [%rd90];
	mad.lo.s64 	%rd91, %rd103, %rd24, %rd4;
	shl.b64 	%rd92, %rd91, 2;
	add.s64 	%rd93, %rd1, %rd92;
	ld.global.f32 	%f59, [%rd93];
	fma.rn.f32 	%f67, %f58, %f59, %f67;
$L__BB0_13:
	ld.param.u64 	%rd98, [_Z15matrix_multiplyPfS_S_mmm_param_2];
	mad.lo.s64 	%rd94, %rd24, %rd3, %rd4;
	cvta.to.global.u64 	%rd95, %rd98;
	shl.b64 	%rd96, %rd94, 2;
	add.s64 	%rd97, %rd95, %rd96;
	st.global.f32 	[%rd97], %f67;
$L__BB0_14:
	ret;

}


// ===== COMPILED SASS (sm_100) =====

	.target	sm_100

	.elftype	@"ET_EXEC"


//--------------------- .note.nv.tkinfo           --------------------------
	.section	.note.nv.tkinfo,"",@"SHT_NOTE"
	.sectionflags	@"SHF_NOTE_NV_TKINFO"
	.tkinfo
        /*0018*/ 	.word	0x00000002
        /*0030*/ 	.string	""
        /*0030*/ 	.string	"ptxas"
        /*0030*/ 	.string	"Cuda compilation tools, release 13.0, V13.0.88"
        /*0030*/ 	.string	"Build cuda_13.0.r13.0/compiler.36424714_0"
        /*0030*/ 	.string	"-arch sm_100 -m 64 "



//--------------------- .note.nv.cuinfo           --------------------------
	.section	.note.nv.cuinfo,"",@"SHT_NOTE"
	.sectionflags	@"SHF_NOTE_NV_CUINFO"
        /*0018*/ 	.short	0x0002
        /*001a*/ 	.short	0x0064
        /*001c*/ 	.short	0x0082
	.zero		2


//--------------------- .nv.info                  --------------------------
	.section	.nv.info,"",@"SHT_CUDA_INFO"
	.align	4


	//----- nvinfo : EIATTR_REGCOUNT
	.align		4
        /*0000*/ 	.byte	0x04, 0x2f
        /*0002*/ 	.short	(.L_1 - .L_0)
	.align		4
.L_0:
        /*0004*/ 	.word	index@(_Z15matrix_multiplyPfS_S_mmm)
        /*0008*/ 	.word	0x00000020


	//----- nvinfo : EIATTR_FRAME_SIZE
	.align		4
.L_1:
        /*000c*/ 	.byte	0x04, 0x11
        /*000e*/ 	.short	(.L_3 - .L_2)
	.align		4
.L_2:
        /*0010*/ 	.word	index@(_Z15matrix_multiplyPfS_S_mmm)
        /*0014*/ 	.word	0x00000000


	//----- nvinfo : EIATTR_MIN_STACK_SIZE
	.align		4
.L_3:
        /*0018*/ 	.byte	0x04, 0x12
        /*001a*/ 	.short	(.L_5 - .L_4)
	.align		4
.L_4:
        /*001c*/ 	.word	index@(_Z15matrix_multiplyPfS_S_mmm)
        /*0020*/ 	.word	0x00000000
.L_5:


//--------------------- .nv.compat                --------------------------
	.section	.nv.compat,"",@"SHT_CUDA_COMPAT_INFO"
	.align	4
        /*0000*/ 	.byte	0x02, 0x09, 0x00, 0x00, 0x02, 0x02, 0x01, 0x00, 0x02, 0x05, 0x05, 0x00, 0x03, 0x07, 0x01, 0x01
        /*0010*/ 	.byte	0x02, 0x03, 0x00, 0x00, 0x02, 0x06, 0x01, 0x00, 0x04, 0x0b, 0x08, 0x00, 0x09, 0x00, 0x00, 0x00
        /*0020*/ 	.byte	0x00, 0x00, 0x00, 0x00


//--------------------- .nv.info._Z15matrix_multiplyPfS_S_mmm --------------------------
	.section	.nv.info._Z15matrix_multiplyPfS_S_mmm,"",@"SHT_CUDA_INFO"
	.sectionflags	@""
	.align	4


	//----- nvinfo : EIATTR_CUDA_API_VERSION
	.align		4
        /*0000*/ 	.byte	0x04, 0x37
        /*0002*/ 	.short	(.L_7 - .L_6)
.L_6:
        /*0004*/ 	.word	0x00000082


	//----- nvinfo : EIATTR_KPARAM_INFO
	.align		4
.L_7:
        /*0008*/ 	.byte	0x04, 0x17
        /*000a*/ 	.short	(.L_9 - .L_8)
.L_8:
        /*000c*/ 	.word	0x00000000
        /*0010*/ 	.short	0x0005
        /*0012*/ 	.short	0x0028
        /*0014*/ 	.byte	0x00, 0xf0, 0x21, 0x00


	//----- nvinfo : EIATTR_KPARAM_INFO
	.align		4
.L_9:
        /*0018*/ 	.byte	0x04, 0x17
        /*001a*/ 	.short	(.L_11 - .L_10)
.L_10:
        /*001c*/ 	.word	0x00000000
        /*0020*/ 	.short	0x0004
        /*0022*/ 	.short	0x0020
        /*0024*/ 	.byte	0x00, 0xf0, 0x21, 0x00


	//----- nvinfo : EIATTR_KPARAM_INFO
	.align		4
.L_11:
        /*0028*/ 	.byte	0x04, 0x17
        /*002a*/ 	.short	(.L_13 - .L_12)
.L_12:
        /*002c*/ 	.word	0x00000000
        /*0030*/ 	.short	0x0003
        /*0032*/ 	.short	0x0018
        /*0034*/ 	.byte	0x00, 0xf0, 0x21, 0x00


	//----- nvinfo : EIATTR_KPARAM_INFO
	.align		4
.L_13:
        /*0038*/ 	.byte	0x04, 0x17
        /*003a*/ 	.short	(.L_15 - .L_14)
.L_14:
        /*003c*/ 	.word	0x00000000
        /*0040*/ 	.short	0x0002
        /*0042*/ 	.short	0x0010
        /*0044*/ 	.byte	0x00, 0xf5, 0x21, 0x00


	//----- nvinfo : EIATTR_KPARAM_INFO
	.align		4
.L_15:
        /*0048*/ 	.byte	0x04, 0x17
        /*004a*/ 	.short	(.L_17 - .L_16)
.L_16:
        /*004c*/ 	.word	0x00000000
        /*0050*/ 	.short	0x0001
        /*0052*/ 	.short	0x0008
        /*0054*/ 	.byte	0x00, 0xf5, 0x21, 0x00


	//----- nvinfo : EIATTR_KPARAM_INFO
	.align		4
.L_17:
        /*0058*/ 	.byte	0x04, 0x17
        /*005a*/ 	.short	(.L_19 - .L_18)
.L_18:
        /*005c*/ 	.word	0x00000000
        /*0060*/ 	.short	0x0000
        /*0062*/ 	.short	0x0000
        /*0064*/ 	.byte	0x00, 0xf5, 0x21, 0x00


	//----- nvinfo : EIATTR_SPARSE_MMA_MASK
	.align		4
.L_19:
        /*0068*/ 	.byte	0x03, 0x50
        /*006a*/ 	.short	0x0000


	//----- nvinfo : EIATTR_MAXREG_COUNT
	.align		4
        /*006c*/ 	.byte	0x03, 0x1b
        /*006e*/ 	.short	0x00ff


	//----- nvinfo : EIATTR_MERCURY_ISA_VERSION
	.align		4
        /*0070*/ 	.byte	0x03, 0x5f
        /*0072*/ 	.short	0x0101


	//----- nvinfo : EIATTR_VRC_CTA_INIT_COUNT
	.align		4
        /*0074*/ 	.byte	0x02, 0x4a
	.zero		1
	.zero		1


	//----- nvinfo : EIATTR_EXIT_INSTR_OFFSETS
	.align		4
        /*0078*/ 	.byte	0x04, 0x1c
        /*007a*/ 	.short	(.L_21 - .L_20)


	//   ....[0]....
.L_20:
        /*007c*/ 	.word	0x00000100


	//   ....[1]....
        /*0080*/ 	.word	0x00000da0


	//----- nvinfo : EIATTR_CBANK_PARAM_SIZE
	.align		4
.L_21:
        /*0084*/ 	.byte	0x03, 0x19
        /*0086*/ 	.short	0x0030


	//----- nvinfo : EIATTR_PARAM_CBANK
	.align		4
        /*0088*/ 	.byte	0x04, 0x0a
        /*008a*/ 	.short	(.L_23 - .L_22)
	.align		4
.L_22:
        /*008c*/ 	.word	index@(.nv.constant0._Z15matrix_multiplyPfS_S_mmm)
        /*0090*/ 	.short	0x0380
        /*0092*/ 	.short	0x0030


	//----- nvinfo : EIATTR_SW_WAR
	.align		4
.L_23:
        /*0094*/ 	.byte	0x04, 0x36
        /*0096*/ 	.short	(.L_25 - .L_24)
.L_24:
        /*0098*/ 	.word	0x00000008
.L_25:


//--------------------- .nv.callgraph             --------------------------
	.section	.nv.callgraph,"",@"SHT_CUDA_CALLGRAPH"
	.align	4
	.sectionentsize	8
	.align		4
        /*0000*/ 	.word	0x00000000
	.align		4
        /*0004*/ 	.word	0xffffffff
	.align		4
        /*0008*/ 	.word	0x00000000
	.align		4
        /*000c*/ 	.word	0xfffffffe
	.align		4
        /*0010*/ 	.word	0x00000000
	.align		4
        /*0014*/ 	.word	0xfffffffd
	.align		4
        /*0018*/ 	.word	0x00000000
	.align		4
        /*001c*/ 	.word	0xfffffffc


//--------------------- .text._Z15matrix_multiplyPfS_S_mmm --------------------------
	.section	.text._Z15matrix_multiplyPfS_S_mmm,"ax",@progbits
	.align	128
        .global         _Z15matrix_multiplyPfS_S_mmm
        .type           _Z15matrix_multiplyPfS_S_mmm,@function
        .size           _Z15matrix_multiplyPfS_S_mmm,(.L_x_6 - _Z15matrix_multiplyPfS_S_mmm)
        .other          _Z15matrix_multiplyPfS_S_mmm,@"STO_CUDA_ENTRY STV_DEFAULT"
_Z15matrix_multiplyPfS_S_mmm:
.text._Z15matrix_multiplyPfS_S_mmm:
[----:B------:R-:W-:Y:S01]  /*0000*/  LDC R1, c[0x0][0x37c] ;  /* 0x0000df00ff017b82 */ /* 0x000fe20000000800 */
[----:B------:R-:W0:Y:S07]  /*0010*/  S2R R7, SR_TID.X ;  /* 0x0000000000077919 */ /* 0x000e2e0000002100 */
[----:B------:R-:W1:Y:S01]  /*0020*/  LDC R19, c[0x0][0x364] ;  /* 0x0000d900ff137b82 */ /* 0x000e620000000800 */
[----:B------:R-:W2:Y:S01]  /*0030*/  LDCU.64 UR6, c[0x0][0x398] ;  /* 0x00007300ff0677ac */ /* 0x000ea20008000a00 */
[----:B------:R-:W1:Y:S06]  /*0040*/  S2R R0, SR_TID.Y ;  /* 0x0000000000007919 */ /* 0x000e6c0000002200 */
[----:B------:R-:W0:Y:S08]  /*0050*/  S2UR UR5, SR_CTAID.X ;  /* 0x00000000000579c3 */ /* 0x000e300000002500 */
[----:B------:R-:W0:Y:S08]  /*0060*/  LDC R6, c[0x0][0x360] ;  /* 0x0000d800ff067b82 */ /* 0x000e300000000800 */
[----:B------:R-:W1:Y:S08]  /*0070*/  S2UR UR4, SR_CTAID.Y ;  /* 0x00000000000479c3 */ /* 0x000e700000002600 */
[----:B------:R-:W3:Y:S01]  /*0080*/  LDC.64 R8, c[0x0][0x3a0] ;  /* 0x0000e800ff087b82 */ /* 0x000ee20000000a00 */
[----:B0-----:R-:W-:-:S05]  /*0090*/  IMAD R6, R6, UR5, R7 ;  /* 0x0000000506067c24 */ /* 0x001fca000f8e0207 */
[----:B------:R-:W-:Y:S01]  /*00a0*/  SHF.R.S32.HI R7, RZ, 0x1f, R6 ;  /* 0x0000001fff077819 */ /* 0x000fe20000011406 */
[----:B-1----:R-:W-:-:S05]  /*00b0*/  IMAD R19, R19, UR4, R0 ;  /* 0x0000000413137c24 */ /* 0x002fca000f8e0200 */
[----:B--2---:R-:W-:Y:S02]  /*00c0*/  ISETP.GE.U32.AND P1, PT, R19, UR6, PT ;  /* 0x0000000613007c0c */ /* 0x004fe4000bf26070 */
[----:B---3--:R-:W-:-:S04]  /*00d0*/  ISETP.GE.U32.AND P0, PT, R6, R8, PT ;  /* 0x000000080600720c */ /* 0x008fc80003f06070 */
[----:B------:R-:W-:-:S04]  /*00e0*/  ISETP.GE.U32.AND.EX P0, PT, R7, R9, PT, P0 ;  /* 0x000000090700720c */ /* 0x000fc80003f06100 */
[----:B------:R-:W-:-:S13]  /*00f0*/  ISETP.GE.U32.OR.EX P0, PT, RZ, UR7, P0, P1 ;  /* 0x00000007ff007c0c */ /* 0x000fda0008706510 */
[----:B------:R-:W-:Y:S05]  /*0100*/  @P0 EXIT ;  /* 0x000000000000094d */ /* 0x000fea0003800000 */
[----:B------:R-:W0:Y:S01]  /*0110*/  LDCU.64 UR8, c[0x0][0x3a8] ;  /* 0x00007500ff0877ac */ /* 0x000e220008000a00 */
[----:B------:R-:W-:Y:S01]  /*0120*/  IMAD.MOV.U32 R0, RZ, RZ, RZ ;  /* 0x000000ffff007224 */ /* 0x000fe200078e00ff */
[----:B------:R-:W1:Y:S01]  /*0130*/  LDCU.64 UR10, c[0x0][0x358] ;  /* 0x00006b00ff0a77ac */ /* 0x000e620008000a00 */
[----:B0-----:R-:W-:-:S04]  /*0140*/  UISETP.NE.U32.AND UP0, UPT, UR8, URZ, UPT ;  /* 0x000000ff0800728c */ /* 0x001fc8000bf05070 */
[----:B------:R-:W-:-:S09]  /*0150*/  UISETP.NE.AND.EX UP0, UPT, UR9, URZ, UPT, UP0 ;  /* 0x000000ff0900728c */ /* 0x000fd2000bf05300 */
[----:B-1----:R-:W-:Y:S05]  /*0160*/  BRA.U !UP0, `(.L_x_0) ;  /* 0x0000000908ec7547 */ /* 0x002fea000b800000 */
[----:B------:R-:W-:Y:S02]  /*0170*/  UISETP.GE.U32.AND UP1, UPT, UR8, 0x8, UPT ;  /* 0x000000080800788c */ /* 0x000fe4000bf26070 */
[C---:B------:R-:W-:Y:S01]  /*0180*/  IMAD.WIDE.U32 R4, R19.reuse, UR8, RZ ;  /* 0x0000000813047c25 */ /* 0x040fe2000f8e00ff */
[----:B------:R-:W-:Y:S02]  /*0190*/  ULOP3.LUT UR13, UR8, 0x7, URZ, 0xc0, !UPT ;  /* 0x00000007080d7892 */ /* 0x000fe4000f8ec0ff */
[----:B------:R-:W-:Y:S01]  /*01a0*/  UISETP.GE.U32.AND.EX UP1, UPT, UR9, URZ, UPT, UP1 ;  /* 0x000000ff0900728c */ /* 0x000fe2000bf26110 */
[----:B------:R-:W-:Y:S01]  /*01b0*/  IMAD.MOV.U32 R0, RZ, RZ, RZ ;  /* 0x000000ffff007224 */ /* 0x000fe200078e00ff */
[----:B------:R-:W-:Y:S01]  /*01c0*/  UISETP.NE.U32.AND UP0, UPT, UR13, URZ, UPT ;  /* 0x000000ff0d00728c */ /* 0x000fe2000bf05070 */
[----:B------:R-:W-:Y:S01]  /*01d0*/  IMAD R23, R19, UR9, R5 ;  /* 0x0000000913177c24 */ /* 0x000fe2000f8e0205 */
[----:B------:R-:W-:Y:S01]  /*01e0*/  UMOV UR4, URZ ;  /* 0x000000ff00047c82 */ /* 0x000fe20008000000 */
[----:B------:R-:W-:Y:S01]  /*01f0*/  UMOV UR5, URZ ;  /* 0x000000ff00057c82 */ /* 0x000fe20008000000 */
[----:B------:R-:W-:-:S03]  /*0200*/  UISETP.NE.AND.EX UP0, UPT, URZ, URZ, UPT, UP0 ;  /* 0x000000ffff00728c */ /* 0x000fc6000bf05300 */
[----:B------:R-:W-:Y:S08]  /*0210*/  BRA.U !UP1, `(.L_x_1) ;  /* 0x0000000109fc7547 */ /* 0x000ff0000b800000 */
[----:B------:R-:W0:Y:S01]  /*0220*/  LDCU.128 UR16, c[0x0][0x380] ;  /* 0x00007000ff1077ac */ /* 0x000e220008000c00 */
[C-C-:B------:R-:W-:Y:S01]  /*0230*/  SHF.L.U64.HI R18, R8.reuse, 0x5, R9.reuse ;  /* 0x0000000508127819 */ /* 0x140fe20000010209 */
[----:B------:R-:W-:Y:S01]  /*0240*/  IMAD.MOV.U32 R0, RZ, RZ, RZ ;  /* 0x000000ffff007224 */ /* 0x000fe200078e00ff */
[C---:B------:R-:W-:Y:S01]  /*0250*/  SHF.L.U64.HI R25, R8.reuse, 0x2, R9 ;  /* 0x0000000208197819 */ /* 0x040fe20000010209 */
[----:B------:R-:W1:Y:S01]  /*0260*/  LDCU UR5, c[0x0][0x3ac] ;  /* 0x00007580ff0577ac */ /* 0x000e620008000800 */
[----:B------:R-:W-:Y:S01]  /*0270*/  IMAD.SHL.U32 R27, R8, 0x4, RZ ;  /* 0x00000004081b7824 */ /* 0x000fe200078e00ff */
[----:B------:R-:W-:-:S07]  /*0280*/  ULOP3.LUT UR4, UR8, 0xfffffff8, URZ, 0xc0, !UPT ;  /* 0xfffffff808047892 */ /* 0x000fce000f8ec0ff */
[----:B------:R-:W-:Y:S01]  /*0290*/  UMOV UR6, UR4 ;  /* 0x0000000400067c82 */ /* 0x000fe20008000000 */
[----:B0-----:R-:W-:Y:S02]  /*02a0*/  LEA R2, P1, R4, UR16, 0x2 ;  /* 0x0000001004027c11 */ /* 0x001fe4000f8210ff */
[----:B------:R-:W-:Y:S02]  /*02b0*/  LEA R20, P0, R6, UR18, 0x2 ;  /* 0x0000001206147c11 */ /* 0x000fe4000f8010ff */
[----:B------:R-:W-:Y:S01]  /*02c0*/  LEA.HI.X R11, R4, UR17, R23, 0x2, P1 ;  /* 0x00000011040b7c11 */ /* 0x000fe200088f1417 */
[----:B-1----:R-:W-:Y:S01]  /*02d0*/  UMOV UR7, UR5 ;  /* 0x0000000500077c82 */ /* 0x002fe20008000000 */
[----:B------:R-:W-:Y:S02]  /*02e0*/  IADD3 R2, P1, PT, R2, 0x10, RZ ;  /* 0x0000001002027810 */ /* 0x000fe40007f3e0ff */
[----:B------:R-:W-:-:S03]  /*02f0*/  LEA.HI.X R21, R6, UR19, R7, 0x2, P0 ;  /* 0x0000001306157c11 */ /* 0x000fc600080f1407 */
[----:B------:R-:W-:-:S08]  /*0300*/  IMAD.X R11, RZ, RZ, R11, P1 ;  /* 0x000000ffff0b7224 */ /* 0x000fd000008e060b */
.L_x_2:
[-C--:B------:R-:W-:Y:S01]  /*0310*/  IADD3 R28, P0, PT, R20, R27.reuse, RZ ;  /* 0x0000001b141c7210 */ /* 0x080fe20007f1e0ff */
[----:B------:R-:W-:Y:S01]  /*0320*/  IMAD.MOV.U32 R10, RZ, RZ, R2 ;  /* 0x000000ffff0a7224 */ /* 0x000fe200078e0002 */
[----:B------:R-:W2:Y:S03]  /*0330*/  LDG.E R3, desc[UR10][R20.64] ;  /* 0x0000000a14037981 */ /* 0x000ea6000c1e1900 */
[----:B------:R-:W-:Y:S01]  /*0340*/  IMAD.X R29, R21, 0x1, R25, P0 ;  /* 0x00000001151d7824 */ /* 0x000fe200000e0619 */
[----:B------:R-:W2:Y:S01]  /*0350*/  LDG.E R16, desc[UR10][R10.64+-0x10] ;  /* 0xfffff00a0a107981 */ /* 0x000ea2000c1e1900 */
[----:B------:R-:W-:-:S03]  /*0360*/  IADD3 R14, P0, PT, R28, R27, RZ ;  /* 0x0000001b1c0e7210 */ /* 0x000fc60007f1e0ff */
[----:B------:R-:W3:Y:S01]  /*0370*/  LDG.E R17, desc[UR10][R28.64] ;  /* 0x0000000a1c117981 */ /* 0x000ee2000c1e1900 */
[----:B------:R-:W-:-:S03]  /*0380*/  IADD3.X R15, PT, PT, R29, R25, RZ, P0, !PT ;  /* 0x000000191d0f7210 */ /* 0x000fc600007fe4ff */
[----:B------:R-:W3:Y:S04]  /*0390*/  LDG.E R24, desc[UR10][R10.64+-0xc] ;  /* 0xfffff40a0a187981 */ /* 0x000ee8000c1e1900 */
[----:B------:R0:W4:Y:S04]  /*03a0*/  LDG.E R22, desc[UR10][R14.64] ;  /* 0x0000000a0e167981 */ /* 0x000128000c1e1900 */
[----:B------:R-:W4:Y:S01]  /*03b0*/  LDG.E R29, desc[UR10][R10.64+-0x8] ;  /* 0xfffff80a0a1d7981 */ /* 0x000f22000c1e1900 */
[----:B------:R-:W-:-:S03]  /*03c0*/  IADD3 R12, P0, PT, R14, R27, RZ ;  /* 0x0000001b0e0c7210 */ /* 0x000fc60007f1e0ff */
[----:B------:R-:W5:Y:S02]  /*03d0*/  LDG.E R26, desc[UR10][R10.64+0x8] ;  /* 0x0000080a0a1a7981 */ /* 0x000f64000c1e1900 */
[----:B------:R-:W-:Y:S01]  /*03e0*/  IMAD.X R13, R15, 0x1, R25, P0 ;  /* 0x000000010f0d7824 */ /* 0x000fe200000e0619 */
[----:B------:R-:W-:-:S04]  /*03f0*/  IADD3 R2, P0, PT, R12, R27, RZ ;  /* 0x0000001b0c027210 */ /* 0x000fc80007f1e0ff */
[----:B------:R-:W5:Y:S01]  /*0400*/  LDG.E R12, desc[UR10][R12.64] ;  /* 0x0000000a0c0c7981 */ /* 0x000f62000c1e1900 */
[----:B--2---:R-:W-:Y:S01]  /*0410*/  FFMA R0, R16, R3, R0 ;  /* 0x0000000310007223 */ /* 0x004fe20000000000 */
[--C-:B------:R-:W-:Y:S01]  /*0420*/  IMAD.X R3, R13, 0x1, R25.reuse, P0 ;  /* 0x000000010d037824 */ /* 0x100fe200000e0619 */
[----:B------:R-:W-:Y:S01]  /*0430*/  IADD3 R16, P0, PT, R2, R27, RZ ;  /* 0x0000001b02107210 */ /* 0x000fe20007f1e0ff */
[----:B------:R-:W2:Y:S04]  /*0440*/  LDG.E R13, desc[UR10][R10.64] ;  /* 0x0000000a0a0d7981 */ /* 0x000ea8000c1e1900 */
[----:B------:R-:W2:Y:S01]  /*0450*/  LDG.E R2, desc[UR10][R2.64] ;  /* 0x0000000a02027981 */ /* 0x000ea2000c1e1900 */
[----:B---3--:R-:W-:Y:S01]  /*0460*/  FFMA R0, R24, R17, R0 ;  /* 0x0000001118007223 */ /* 0x008fe20000000000 */
[----:B------:R-:W-:Y:S01]  /*0470*/  IMAD.X R17, R3, 0x1, R25, P0 ;  /* 0x0000000103117824 */ /* 0x000fe200000e0619 */
[----:B0-----:R-:W-:Y:S01]  /*0480*/  IADD3 R14, P0, PT, R16, R27, RZ ;  /* 0x0000001b100e7210 */ /* 0x001fe20007f1e0ff */
[----:B------:R-:W3:Y:S01]  /*0490*/  LDG.E R24, desc[UR10][R10.64+0x4] ;  /* 0x0000040a0a187981 */ /* 0x000ee2000c1e1900 */
[----:B----4-:R-:W-:-:S03]  /*04a0*/  FFMA R22, R29, R22, R0 ;  /* 0x000000161d167223 */ /* 0x010fc60000000000 */
[----:B------:R-:W3:Y:S04]  /*04b0*/  LDG.E R16, desc[UR10][R16.64] ;  /* 0x0000000a10107981 */ /* 0x000ee8000c1e1900 */
[----:B------:R-:W5:Y:S01]  /*04c0*/  LDG.E R0, desc[UR10][R10.64+-0x4] ;  /* 0xfffffc0a0a007981 */ /* 0x000f62000c1e1900 */
[--C-:B------:R-:W-:Y:S01]  /*04d0*/  IMAD.X R15, R17, 0x1, R25.reuse, P0 ;  /* 0x00000001110f7824 */ /* 0x100fe200000e0619 */
[----:B------:R-:W-:Y:S02]  /*04e0*/  IADD3 R28, P0, PT, R14, R27, RZ ;  /* 0x0000001b0e1c7210 */ /* 0x000fe40007f1e0ff */
[----:B------:R0:W4:Y:S03]  /*04f0*/  LDG.E R3, desc[UR10][R10.64+0xc] ;  /* 0x00000c0a0a037981 */ /* 0x000126000c1e1900 */
[----:B------:R-:W-:Y:S01]  /*0500*/  IMAD.X R29, R15, 0x1, R25, P0 ;  /* 0x000000010f1d7824 */ /* 0x000fe200000e0619 */
[----:B------:R-:W4:Y:S04]  /*0510*/  LDG.E R14, desc[UR10][R14.64] ;  /* 0x0000000a0e0e7981 */ /* 0x000f28000c1e1900 */
[----:B------:R-:W4:Y:S01]  /*0520*/  LDG.E R28, desc[UR10][R28.64] ;  /* 0x0000000a1c1c7981 */ /* 0x000f22000c1e1900 */
[----:B------:R-:W-:-:S04]  /*0530*/  UIADD3 UR6, UP1, UPT, UR6, -0x8, URZ ;  /* 0xfffffff806067890 */ /* 0x000fc8000ff3e0ff */
[----:B------:R-:W-:Y:S02]  /*0540*/  UIADD3.X UR7, UPT, UPT, UR7, -0x1, URZ, UP1, !UPT ;  /* 0xffffffff07077890 */ /* 0x000fe40008ffe4ff */
[----:B------:R-:W-:-:S04]  /*0550*/  UISETP.NE.U32.AND UP1, UPT, UR6, URZ, UPT ;  /* 0x000000ff0600728c */ /* 0x000fc8000bf25070 */
[----:B------:R-:W-:Y:S01]  /*0560*/  UISETP.NE.AND.EX UP1, UPT, UR7, URZ, UPT, UP1 ;  /* 0x000000ff0700728c */ /* 0x000fe2000bf25310 */
[----:B------:R-:W-:-:S05]  /*0570*/  LEA R20, P0, R8, R20, 0x5 ;  /* 0x0000001408147211 */ /* 0x000fca00078028ff */
[----:B------:R-:W-:Y:S02]  /*0580*/  IMAD.X R21, R21, 0x1, R18, P0 ;  /* 0x0000000115157824 */ /* 0x000fe400000e0612 */
[----:B-----5:R-:W-:-:S04]  /*0590*/  FFMA R0, R0, R12, R22 ;  /* 0x0000000c00007223 */ /* 0x020fc80000000016 */
[----:B--2---:R-:W-:-:S04]  /*05a0*/  FFMA R13, R13, R2, R0 ;  /* 0x000000020d0d7223 */ /* 0x004fc80000000000 */
[----:B---3--:R-:W-:Y:S01]  /*05b0*/  FFMA R13, R24, R16, R13 ;  /* 0x00000010180d7223 */ /* 0x008fe2000000000d */
[----:B------:R-:W-:-:S03]  /*05c0*/  IADD3 R2, P1, PT, R10, 0x20, RZ ;  /* 0x000000200a027810 */ /* 0x000fc60007f3e0ff */
[----:B----4-:R-:W-:Y:S01]  /*05d0*/  FFMA R14, R26, R14, R13 ;  /* 0x0000000e1a0e7223 */ /* 0x010fe2000000000d */
[----:B0-----:R-:W-:-:S03]  /*05e0*/  IADD3.X R11, PT, PT, RZ, R11, RZ, P1, !PT ;  /* 0x0000000bff0b7210 */ /* 0x001fc60000ffe4ff */
[----:B------:R-:W-:Y:S01]  /*05f0*/  FFMA R0, R3, R28, R14 ;  /* 0x0000001c03007223 */ /* 0x000fe2000000000e */
[----:B------:R-:W-:Y:S06]  /*0600*/  BRA.U UP1, `(.L_x_2) ;  /* 0xfffffffd01407547 */ /* 0x000fec000b83ffff */
.L_x_1:
[----:B------:R-:W-:Y:S05]  /*0610*/  BRA.U !UP0, `(.L_x_0) ;  /* 0x0000000508c07547 */ /* 0x000fea000b800000 */
[----:B------:R-:W-:Y:S02]  /*0620*/  UISETP.GE.U32.AND UP1, UPT, UR13, 0x4, UPT ;  /* 0x000000040d00788c */ /* 0x000fe4000bf26070 */
[----:B------:R-:W-:Y:S02]  /*0630*/  ULOP3.LUT UR12, UR8, 0x3, URZ, 0xc0, !UPT ;  /* 0x00000003080c7892 */ /* 0x000fe4000f8ec0ff */
[----:B------:R-:W-:Y:S02]  /*0640*/  UISETP.GE.U32.AND.EX UP1, UPT, URZ, URZ, UPT, UP1 ;  /* 0x000000ffff00728c */ /* 0x000fe4000bf26110 */
[----:B------:R-:W-:-:S04]  /*0650*/  UISETP.NE.U32.AND UP0, UPT, UR12, URZ, UPT ;  /* 0x000000ff0c00728c */ /* 0x000fc8000bf05070 */
[----:B------:R-:W-:-:S03]  /*0660*/  UISETP.NE.AND.EX UP0, UPT, URZ, URZ, UPT, UP0 ;  /* 0x000000ffff00728c */ /* 0x000fc6000bf05300 */
[----:B------:R-:W-:Y:S08]  /*0670*/  BRA.U !UP1, `(.L_x_3) ;  /* 0x0000000109d07547 */ /* 0x000ff0000b800000 */
[----:B------:R-:W0:Y:S01]  /*0680*/  LDCU.128 UR16, c[0x0][0x380] ;  /* 0x00007000ff1077ac */ /* 0x000e220008000c00 */
[----:B------:R-:W-:Y:S01]  /*0690*/  IMAD R2, R8, UR5, RZ ;  /* 0x0000000508027c24 */ /* 0x000fe2000f8e02ff */
[----:B------:R-:W-:-:S03]  /*06a0*/  UIADD3 UR9, UPT, UPT, UR4, 0x1, URZ ;  /* 0x0000000104097890 */ /* 0x000fc6000fffe0ff */
[----:B------:R-:W-:Y:S01]  /*06b0*/  IMAD R11, R9, UR4, R2 ;  /* 0x00000004090b7c24 */ /* 0x000fe2000f8e0202 */
[----:B------:R-:W-:Y:S02]  /*06c0*/  UIADD3 UR7, UPT, UPT, UR4, 0x2, URZ ;  /* 0x0000000204077890 */ /* 0x000fe4000fffe0ff */
[----:B------:R-:W-:Y:S01]  /*06d0*/  IMAD.WIDE.U32 R2, R8, UR4, R6 ;  /* 0x0000000408027c25 */ /* 0x000fe2000f8e0006 */
[----:B------:R-:W-:-:S03]  /*06e0*/  UIADD3 UR6, UPT, UPT, UR4, 0x3, URZ ;  /* 0x0000000304067890 */ /* 0x000fc6000fffe0ff */
[----:B------:R-:W-:-:S04]  /*06f0*/  IMAD.WIDE.U32 R14, R8, UR9, R6 ;  /* 0x00000009080e7c25 */ /* 0x000fc8000f8e0006 */
[----:B------:R-:W-:Y:S02]  /*0700*/  IMAD.IADD R3, R3, 0x1, R11 ;  /* 0x0000000103037824 */ /* 0x000fe400078e020b */
[----:B------:R-:W-:Y:S01]  /*0710*/  IMAD.WIDE.U32 R10, R8, UR7, R6 ;  /* 0x00000007080a7c25 */ /* 0x000fe2000f8e0006 */
[----:B0-----:R-:W-:Y:S02]  /*0720*/  LEA R16, P0, R2, UR18, 0x2 ;  /* 0x0000001202107c11 */ /* 0x001fe4000f8010ff */
[----:B------:R-:W-:Y:S01]  /*0730*/  LEA R12, P1, R14, UR18, 0x2 ;  /* 0x000000120e0c7c11 */ /* 0x000fe2000f8210ff */
[C---:B------:R-:W-:Y:S01]  /*0740*/  IMAD R13, R9.reuse, UR9, R15 ;  /* 0x00000009090d7c24 */ /* 0x040fe2000f8e020f */
[----:B------:R-:W-:Y:S01]  /*0750*/  LEA.HI.X R17, R2, UR19, R3, 0x2, P0 ;  /* 0x0000001302117c11 */ /* 0x000fe200080f1403 */
[C---:B------:R-:W-:Y:S01]  /*0760*/  IMAD R3, R9.reuse, UR7, R11 ;  /* 0x0000000709037c24 */ /* 0x040fe2000f8e020b */
[----:B------:R-:W-:Y:S01]  /*0770*/  IADD3 R11, P0, PT, R4, UR4, RZ ;  /* 0x00000004040b7c10 */ /* 0x000fe2000ff1e0ff */
[----:B------:R-:W-:Y:S01]  /*0780*/  IMAD.WIDE.U32 R20, R8, UR6, R6 ;  /* 0x0000000608147c25 */ /* 0x000fe2000f8e0006 */
[----:B------:R-:W-:Y:S01]  /*0790*/  LEA.HI.X R13, R14, UR19, R13, 0x2, P1 ;  /* 0x000000130e0d7c11 */ /* 0x000fe200088f140d */
[----:B------:R-:W2:Y:S01]  /*07a0*/  LDG.E R16, desc[UR10][R16.64] ;  /* 0x0000000a10107981 */ /* 0x000ea2000c1e1900 */
[----:B------:R-:W-:Y:S01]  /*07b0*/  LEA R2, P2, R10, UR18, 0x2 ;  /* 0x000000120a027c11 */ /* 0x000fe2000f8410ff */
[----:B------:R-:W-:Y:S01]  /*07c0*/  IMAD R15, R9, UR6, R21 ;  /* 0x00000006090f7c24 */ /* 0x000fe2000f8e0215 */
[----:B------:R-:W-:Y:S01]  /*07d0*/  IADD3 R18, P1, PT, R4, UR9, RZ ;  /* 0x0000000904127c10 */ /* 0x000fe2000ff3e0ff */
[----:B------:R-:W3:Y:S01]  /*07e0*/  LDG.E R12, desc[UR10][R12.64] ;  /* 0x0000000a0c0c7981 */ /* 0x000ee2000c1e1900 */
[----:B------:R-:W-:-:S02]  /*07f0*/  IADD3.X R22, PT, PT, R23, UR5, RZ, P0, !PT ;  /* 0x0000000517167c10 */ /* 0x000fc400087fe4ff */
[----:B------:R-:W-:Y:S01]  /*0800*/  LEA.HI.X R3, R10, UR19, R3, 0x2, P2 ;  /* 0x000000130a037c11 */ /* 0x000fe200090f1403 */
[----:B------:R-:W-:Y:S01]  /*0810*/  IMAD.X R21, RZ, RZ, R23, P1 ;  /* 0x000000ffff157224 */ /* 0x000fe200008e0617 */
[C---:B------:R-:W-:Y:S02]  /*0820*/  LEA R24, P0, R11.reuse, UR16, 0x2 ;  /* 0x000000100b187c11 */ /* 0x040fe4000f8010ff */
[----:B------:R-:W-:Y:S01]  /*0830*/  LEA R10, P2, R20, UR18, 0x2 ;  /* 0x00000012140a7c11 */ /* 0x000fe2000f8410ff */
[----:B------:R-:W4:Y:S01]  /*0840*/  LDG.E R2, desc[UR10][R2.64] ;  /* 0x0000000a02027981 */ /* 0x000f22000c1e1900 */
[----:B------:R-:W-:Y:S02]  /*0850*/  LEA R14, P1, R18, UR16, 0x2 ;  /* 0x00000010120e7c11 */ /* 0x000fe4000f8210ff */
[----:B------:R-:W-:Y:S02]  /*0860*/  LEA.HI.X R25, R11, UR17, R22, 0x2, P0 ;  /* 0x000000110b197c11 */ /* 0x000fe400080f1416 */
[----:B------:R-:W-:-:S02]  /*0870*/  LEA.HI.X R11, R20, UR19, R15, 0x2, P2 ;  /* 0x00000013140b7c11 */ /* 0x000fc400090f140f */
[----:B------:R-:W-:Y:S02]  /*0880*/  LEA.HI.X R15, R18, UR17, R21, 0x2, P1 ;  /* 0x00000011120f7c11 */ /* 0x000fe400088f1415 */
[C---:B------:R-:W-:Y:S01]  /*0890*/  IADD3 R21, P0, PT, R4.reuse, UR7, RZ ;  /* 0x0000000704157c10 */ /* 0x040fe2000ff1e0ff */
[----:B------:R-:W2:Y:S01]  /*08a0*/  LDG.E R25, desc[UR10][R24.64] ;  /* 0x0000000a18197981 */ /* 0x000ea2000c1e1900 */
[----:B------:R-:W-:Y:S02]  /*08b0*/  IADD3 R18, P2, PT, R4, UR6, RZ ;  /* 0x0000000604127c10 */ /* 0x000fe4000ff5e0ff */
[C---:B------:R-:W-:Y:S01]  /*08c0*/  LEA R20, P1, R21.reuse, UR16, 0x2 ;  /* 0x0000001015147c11 */ /* 0x040fe2000f8210ff */
[--C-:B------:R-:W-:Y:S01]  /*08d0*/  IMAD.X R22, RZ, RZ, R23.reuse, P0 ;  /* 0x000000ffff167224 */ /* 0x100fe200000e0617 */
[----:B------:R-:W-:Y:S01]  /*08e0*/  LEA R26, P3, R18, UR16, 0x2 ;  /* 0x00000010121a7c11 */ /* 0x000fe2000f8610ff */
[----:B------:R-:W-:Y:S01]  /*08f0*/  IMAD.X R27, RZ, RZ, R23, P2 ;  /* 0x000000ffff1b7224 */ /* 0x000fe200010e0617 */
[----:B------:R-:W3:Y:S02]  /*0900*/  LDG.E R14, desc[UR10][R14.64] ;  /* 0x0000000a0e0e7981 */ /* 0x000ee4000c1e1900 */
[----:B------:R-:W-:-:S02]  /*0910*/  LEA.HI.X R21, R21, UR17, R22, 0x2, P1 ;  /* 0x0000001115157c11 */ /* 0x000fc400088f1416 */
[----:B------:R-:W-:Y:S01]  /*0920*/  LEA.HI.X R27, R18, UR17, R27, 0x2, P3 ;  /* 0x00000011121b7c11 */ /* 0x000fe200098f141b */
[----:B------:R-:W5:Y:S04]  /*0930*/  LDG.E R10, desc[UR10][R10.64] ;  /* 0x0000000a0a0a7981 */ /* 0x000f68000c1e1900 */
[----:B------:R-:W4:Y:S04]  /*0940*/  LDG.E R20, desc[UR10][R20.64] ;  /* 0x0000000a14147981 */ /* 0x000f28000c1e1900 */
[----:B------:R-:W5:Y:S01]  /*0950*/  LDG.E R26, desc[UR10][R26.64] ;  /* 0x0000000a1a1a7981 */ /* 0x000f62000c1e1900 */
[----:B------:R-:W-:Y:S01]  /*0960*/  UIADD3 UR4, UPT, UPT, UR4, 0x4, URZ ;  /* 0x0000000404047890 */ /* 0x000fe2000fffe0ff */
[----:B------:R-:W-:Y:S01]  /*0970*/  UMOV UR5, URZ ;  /* 0x000000ff00057c82 */ /* 0x000fe20008000000 */
[----:B--2---:R-:W-:-:S04]  /*0980*/  FFMA R25, R25, R16, R0 ;  /* 0x0000001019197223 */ /* 0x004fc80000000000 */
[----:B---3--:R-:W-:-:S04]  /*0990*/  FFMA R25, R14, R12, R25 ;  /* 0x0000000c0e197223 */ /* 0x008fc80000000019 */
[----:B----4-:R-:W-:-:S04]  /*09a0*/  FFMA R25, R20, R2, R25 ;  /* 0x0000000214197223 */ /* 0x010fc80000000019 */
[----:B-----5:R-:W-:-:S07]  /*09b0*/  FFMA R0, R26, R10, R25 ;  /* 0x0000000a1a007223 */ /* 0x020fce0000000019 */
.L_x_3:
[----:B------:R-:W-:Y:S05]  /*09c0*/  BRA.U !UP0, `(.L_x_0) ;  /* 0x0000000108d47547 */ /* 0x000fea000b800000 */
[----:B------:R-:W-:Y:S02]  /*09d0*/  UISETP.NE.U32.AND UP1, UPT, UR12, 0x1, UPT ;  /* 0x000000010c00788c */ /* 0x000fe4000bf25070 */
[----:B------:R-:W-:Y:S02]  /*09e0*/  ULOP3.LUT UR6, UR8, 0x1, URZ, 0xc0, !UPT ;  /* 0x0000000108067892 */ /* 0x000fe4000f8ec0ff */
[----:B------:R-:W-:Y:S02]  /*09f0*/  UISETP.NE.AND.EX UP1, UPT, URZ, URZ, UPT, UP1 ;  /* 0x000000ffff00728c */ /* 0x000fe4000bf25310 */
[----:B------:R-:W-:-:S04]  /*0a00*/  UISETP.NE.U32.AND UP0, UPT, UR6, 0x1, UPT ;  /* 0x000000010600788c */ /* 0x000fc8000bf05070 */
[----:B------:R-:W-:-:S03]  /*0a10*/  UISETP.NE.U32.AND.EX UP0, UPT, URZ, URZ, UPT, UP0 ;  /* 0x000000ffff00728c */ /* 0x000fc6000bf05100 */
[----:B------:R-:W-:Y:S08]  /*0a20*/  BRA.U !UP1, `(.L_x_4) ;  /* 0x0000000109787547 */ /* 0x000ff0000b800000 */
[----:B------:R-:W0:Y:S01]  /*0a30*/  LDCU.128 UR12, c[0x0][0x380] ;  /* 0x00007000ff0c77ac */ /* 0x000e220008000c00 */
[----:B------:R-:W-:Y:S01]  /*0a40*/  IMAD R2, R8, UR5, RZ ;  /* 0x0000000508027c24 */ /* 0x000fe2000f8e02ff */
[----:B------:R-:W-:Y:S01]  /*0a50*/  MOV R14, R6 ;  /* 0x00000006000e7202 */ /* 0x000fe20000000f00 */
[----:B------:R-:W-:Y:S01]  /*0a60*/  IMAD.MOV.U32 R15, RZ, RZ, R7 ;  /* 0x000000ffff0f7224 */ /* 0x000fe200078e0007 */
[----:B------:R-:W-:Y:S02]  /*0a70*/  UIADD3 UR6, UPT, UPT, UR4, 0x1, URZ ;  /* 0x0000000104067890 */ /* 0x000fe4000fffe0ff */
[----:B------:R-:W-:Y:S01]  /*0a80*/  IADD3 R3, P0, PT, R4, UR4, RZ ;  /* 0x0000000404037c10 */ /* 0x000fe2000ff1e0ff */
[----:B------:R-:W-:Y:S02]  /*0a90*/  IMAD R17, R9, UR4, R2 ;  /* 0x0000000409117c24 */ /* 0x000fe4000f8e0202 */
[----:B------:R-:W-:Y:S01]  /*0aa0*/  IMAD.WIDE.U32 R10, R8, UR4, R14 ;  /* 0x00000004080a7c25 */ /* 0x000fe2000f8e000e */
[----:B------:R-:W-:-:S02]  /*0ab0*/  IADD3.X R12, PT, PT, R23, UR5, RZ, P0, !PT ;  /* 0x00000005170c7c10 */ /* 0x000fc400087fe4ff */
[----:B------:R-:W-:Y:S01]  /*0ac0*/  IADD3 R13, P0, PT, R4, UR6, RZ ;  /* 0x00000006040d7c10 */ /* 0x000fe2000ff1e0ff */
[----:B------:R-:W-:-:S04]  /*0ad0*/  IMAD.WIDE.U32 R14, R8, UR6, R14 ;  /* 0x00000006080e7c25 */ /* 0x000fc8000f8e000e */
[----:B------:R-:W-:Y:S01]  /*0ae0*/  IMAD.IADD R17, R11, 0x1, R17 ;  /* 0x000000010b117824 */ /* 0x000fe200078e0211 */
[----:B0-----:R-:W-:Y:S01]  /*0af0*/  LEA R2, P1, R3, UR12, 0x2 ;  /* 0x0000000c03027c11 */ /* 0x001fe2000f8210ff */
[----:B------:R-:W-:Y:S01]  /*0b00*/  IMAD.X R18, RZ, RZ, R23, P0 ;  /* 0x000000ffff127224 */ /* 0x000fe200000e0617 */
[----:B------:R-:W-:Y:S01]  /*0b10*/  LEA R20, P3, R14, UR14, 0x2 ;  /* 0x0000000e0e147c11 */ /* 0x000fe2000f8610ff */
[----:B------:R-:W-:Y:S01]  /*0b20*/  IMAD R11, R9, UR6, R15 ;  /* 0x00000006090b7c24 */ /* 0x000fe2000f8e020f */
[----:B------:R-:W-:Y:S02]  /*0b30*/  LEA.HI.X R3, R3, UR13, R12, 0x2, P1 ;  /* 0x0000000d03037c11 */ /* 0x000fe400088f140c */
[C---:B------:R-:W-:Y:S02]  /*0b40*/  LEA R16, P1, R10.reuse, UR14, 0x2 ;  /* 0x0000000e0a107c11 */ /* 0x040fe4000f8210ff */
[C---:B------:R-:W-:Y:S02]  /*0b50*/  LEA R12, P2, R13.reuse, UR12, 0x2 ;  /* 0x0000000c0d0c7c11 */ /* 0x040fe4000f8410ff */
[----:B------:R-:W-:Y:S01]  /*0b60*/  LEA.HI.X R17, R10, UR15, R17, 0x2, P1 ;  /* 0x0000000f0a117c11 */ /* 0x000fe200088f1411 */
[----:B------:R-:W2:Y:S01]  /*0b70*/  LDG.E R3, desc[UR10][R2.64] ;  /* 0x0000000a02037981 */ /* 0x000ea2000c1e1900 */
[----:B------:R-:W-:-:S02]  /*0b80*/  LEA.HI.X R13, R13, UR13, R18, 0x2, P2 ;  /* 0x0000000d0d0d7c11 */ /* 0x000fc400090f1412 */
[----:B------:R-:W-:Y:S01]  /*0b90*/  LEA.HI.X R21, R14, UR15, R11, 0x2, P3 ;  /* 0x0000000f0e157c11 */ /* 0x000fe200098f140b */
[----:B------:R-:W2:Y:S04]  /*0ba0*/  LDG.E R16, desc[UR10][R16.64] ;  /* 0x0000000a10107981 */ /* 0x000ea8000c1e1900 */
[----:B------:R-:W3:Y:S04]  /*0bb0*/  LDG.E R13, desc[UR10][R12.64] ;  /* 0x0000000a0c0d7981 */ /* 0x000ee8000c1e1900 */
[----:B------:R-:W3:Y:S01]  /*0bc0*/  LDG.E R20, desc[UR10][R20.64] ;  /* 0x0000000a14147981 */ /* 0x000ee2000c1e1900 */
[----:B------:R-:W-:Y:S01]  /*0bd0*/  UIADD3 UR4, UPT, UPT, UR4, 0x2, URZ ;  /* 0x0000000204047890 */ /* 0x000fe2000fffe0ff */
[----:B------:R-:W-:Y:S01]  /*0be0*/  UMOV UR5, URZ ;  /* 0x000000ff00057c82 */ /* 0x000fe20008000000 */
[----:B--2---:R-:W-:-:S04]  /*0bf0*/  FFMA R0, R3, R16, R0 ;  /* 0x0000001003007223 */ /* 0x004fc80000000000 */
[----:B---3--:R-:W-:-:S07]  /*0c00*/  FFMA R0, R13, R20, R0 ;  /* 0x000000140d007223 */ /* 0x008fce0000000000 */
.L_x_4:
[----:B------:R-:W-:Y:S05]  /*0c10*/  BRA.U UP0, `(.L_x_0) ;  /* 0x0000000100407547 */ /* 0x000fea000b800000 */
[----:B------:R-:W0:Y:S01]  /*0c20*/  LDCU.128 UR12, c[0x0][0x380] ;  /* 0x00007000ff0c77ac */ /* 0x000e220008000c00 */
[----:B------:R-:W-:Y:S01]  /*0c30*/  IADD3 R3, P0, PT, R4, UR4, RZ ;  /* 0x0000000404037c10 */ /* 0x000fe2000ff1e0ff */
[C---:B------:R-:W-:Y:S01]  /*0c40*/  IMAD R2, R8.reuse, UR5, RZ ;  /* 0x0000000508027c24 */ /* 0x040fe2000f8e02ff */
[----:B------:R-:W-:Y:S01]  /*0c50*/  MOV R5, R7 ;  /* 0x0000000700057202 */ /* 0x000fe20000000f00 */
[----:B------:R-:W-:Y:S01]  /*0c60*/  IMAD.MOV.U32 R4, RZ, RZ, R6 ;  /* 0x000000ffff047224 */ /* 0x000fe200078e0006 */
[----:B------:R-:W-:Y:S01]  /*0c70*/  IADD3.X R12, PT, PT, R23, UR5, RZ, P0, !PT ;  /* 0x00000005170c7c10 */ /* 0x000fe200087fe4ff */
[----:B------:R-:W-:Y:S02]  /*0c80*/  IMAD R11, R9, UR4, R2 ;  /* 0x00000004090b7c24 */ /* 0x000fe4000f8e0202 */
[----:B------:R-:W-:-:S04]  /*0c90*/  IMAD.WIDE.U32 R4, R8, UR4, R4 ;  /* 0x0000000408047c25 */ /* 0x000fc8000f8e0004 */
[----:B------:R-:W-:Y:S01]  /*0ca0*/  IMAD.IADD R5, R5, 0x1, R11 ;  /* 0x0000000105057824 */ /* 0x000fe200078e020b */
[C---:B0-----:R-:W-:Y:S02]  /*0cb0*/  LEA R2, P1, R3.reuse, UR12, 0x2 ;  /* 0x0000000c03027c11 */ /* 0x041fe4000f8210ff */
[C---:B------:R-:W-:Y:S02]  /*0cc0*/  LEA R10, P0, R4.reuse, UR14, 0x2 ;  /* 0x0000000e040a7c11 */ /* 0x040fe4000f8010ff */
[----:B------:R-:W-:Y:S02]  /*0cd0*/  LEA.HI.X R3, R3, UR13, R12, 0x2, P1 ;  /* 0x0000000d03037c11 */ /* 0x000fe400088f140c */
[----:B------:R-:W-:-:S04]  /*0ce0*/  LEA.HI.X R11, R4, UR15, R5, 0x2, P0 ;  /* 0x0000000f040b7c11 */ /* 0x000fc800080f1405 */
[----:B------:R-:W2:Y:S04]  /*0cf0*/  LDG.E R3, desc[UR10][R2.64] ;  /* 0x0000000a02037981 */ /* 0x000ea8000c1e1900 */
[----:B------:R-:W2:Y:S02]  /*0d00*/  LDG.E R10, desc[UR10][R10.64] ;  /* 0x0000000a0a0a7981 */ /* 0x000ea4000c1e1900 */
[----:B--2---:R-:W-:-:S07]  /*0d10*/  FFMA R0, R3, R10, R0 ;  /* 0x0000000a03007223 */ /* 0x004fce0000000000 */
.L_x_0:
[----:B------:R-:W0:Y:S01]  /*0d20*/  LDCU.64 UR4, c[0x0][0x390] ;  /* 0x00007200ff0477ac */ /* 0x000e220008000a00 */
[----:B------:R-:W-:Y:S02]  /*0d30*/  IMAD.MOV.U32 R2, RZ, RZ, R6 ;  /* 0x000000ffff027224 */ /* 0x000fe400078e0006 */
[----:B------:R-:W-:Y:S02]  /*0d40*/  IMAD.MOV.U32 R3, RZ, RZ, R7 ;  /* 0x000000ffff037224 */ /* 0x000fe400078e0007 */
[----:B------:R-:W-:-:S04]  /*0d50*/  IMAD.WIDE.U32 R2, R19, R8, R2 ;  /* 0x0000000813027225 */ /* 0x000fc800078e0002 */
[----:B------:R-:W-:Y:S01]  /*0d60*/  IMAD R9, R19, R9, R3 ;  /* 0x0000000913097224 */ /* 0x000fe200078e0203 */
[----:B0-----:R-:W-:-:S04]  /*0d70*/  LEA R4, P0, R2, UR4, 0x2 ;  /* 0x0000000402047c11 */ /* 0x001fc8000f8010ff */
[----:B------:R-:W-:-:S05]  /*0d80*/  LEA.HI.X R5, R2, UR5, R9, 0x2, P0 ;  /* 0x0000000502057c11 */ /* 0x000fca00080f1409 */
[----:B------:R-:W-:Y:S01]  /*0d90*/  STG.E desc[UR10][R4.64], R0 ;  /* 0x0000000004007986 */ /* 0x000fe2000c10190a */
[----:B------:R-:W-:Y:S05]  /*0da0*/  EXIT ;  /* 0x000000000000794d */ /* 0x000fea0003800000 */
.L_x_5:
[----:B------:R-:W-:-:S00]  /*0db0*/  BRA `(.L_x_5) ;  /* 0xfffffffc00fc7947 */ /* 0x000fc0000383ffff */
[----:B------:R-:W-:-:S00]  /*0dc0*/  NOP ;  /* 0x0000000000007918 */ /* 0x000fc00000000000 */
        /* <DEDUP_REMOVED lines=11> */
.L_x_6:


//--------------------- .nv.shared.reserved.0     --------------------------
	.section	.nv.shared.reserved.0,"aw",@nobits
	.weak		__nv_reservedSMEM_offset_0_alias
	.size		__nv_reservedSMEM_offset_0_alias, 0, 64
	.other		__nv_reservedSMEM_offset_0_alias,@"STO_CUDA_RESERVED_SHARED STV_DEFAULT"
__nv_reservedSMEM_offset_0_alias:
	.zero		0
	.zero		64


//--------------------- .nv.constant0._Z15matrix_multiplyPfS_S_mmm --------------------------
	.section	.nv.constant0._Z15matrix_multiplyPfS_S_mmm,"a",@progbits
	.sectionflags	@""
	.align	4
.nv.constant0._Z15matrix_multiplyPfS_S_mmm:
	.zero		944


//--------------------- SYMBOLS --------------------------

	.type		.nv.reservedSmem.offset0,@object
	.size		.nv.reservedSmem.offset0,0x4
